	.headerflags	@"EF_CUDA_TEXMODE_UNIFIED EF_CUDA_64BIT_ADDRESS EF_CUDA_ACCELERATORS EF_CUDA_SM90 EF_CUDA_VIRTUAL_SM(EF_CUDA_SM90)"
	.elftype	@"ET_EXEC"


//--------------------- .nv.info                  --------------------------
	.section	.nv.info,"",@"SHT_CUDA_INFO"
	.align	4


	//----- nvinfo : EIATTR_REGCOUNT
	.align		4
        /*0000*/ 	.byte	0x04, 0x2f
        /*0002*/ 	.short	(.L_1 - .L_0)
	.align		4
.L_0:
        /*0004*/ 	.word	index@(triton_poi_fused_convolution_4)
        /*0008*/ 	.word	0x0000000c


	//----- nvinfo : EIATTR_MIN_STACK_SIZE
	.align		4
.L_1:
        /*000c*/ 	.byte	0x04, 0x12
        /*000e*/ 	.short	(.L_3 - .L_2)
	.align		4
.L_2:
        /*0010*/ 	.word	index@(triton_poi_fused_convolution_4)
        /*0014*/ 	.word	0x00000000


	//----- nvinfo : EIATTR_FRAME_SIZE
	.align		4
.L_3:
        /*0018*/ 	.byte	0x04, 0x11
        /*001a*/ 	.short	(.L_5 - .L_4)
	.align		4
.L_4:
        /*001c*/ 	.word	index@(triton_poi_fused_convolution_4)
        /*0020*/ 	.word	0x00000000


	//----- nvinfo : EIATTR_MIN_STACK_SIZE
	.align		4
.L_5:
        /*0024*/ 	.byte	0x04, 0x12
        /*0026*/ 	.short	(.L_7 - .L_6)
	.align		4
.L_6:
        /*0028*/ 	.word	index@(triton_poi_fused_convolution_4)
        /*002c*/ 	.word	0x00000000
.L_7:


//--------------------- .nv.info.triton_poi_fused_convolution_4 --------------------------
	.section	.nv.info.triton_poi_fused_convolution_4,"",@"SHT_CUDA_INFO"
	.sectionflags	@""
	.align	4


	//----- nvinfo : EIATTR_CUDA_API_VERSION
	.align		4
        /*0000*/ 	.byte	0x04, 0x37
        /*0002*/ 	.short	(.L_9 - .L_8)
.L_8:
        /*0004*/ 	.word	0x0000007c


	//----- nvinfo : EIATTR_KPARAM_INFO
	.align		4
.L_9:
        /*0008*/ 	.byte	0x04, 0x17
        /*000a*/ 	.short	(.L_11 - .L_10)
.L_10:
        /*000c*/ 	.word	0x00000000
        /*0010*/ 	.short	0x0002
        /*0012*/ 	.short	0x0010
        /*0014*/ 	.byte	0x00, 0xf0, 0x11, 0x00


	//----- nvinfo : EIATTR_KPARAM_INFO
	.align		4
.L_11:
        /*0018*/ 	.byte	0x04, 0x17
        /*001a*/ 	.short	(.L_13 - .L_12)
.L_12:
        /*001c*/ 	.word	0x00000000
        /*0020*/ 	.short	0x0001
        /*0022*/ 	.short	0x0008
        /*0024*/ 	.byte	0x00, 0xf4, 0x21, 0x00


	//----- nvinfo : EIATTR_KPARAM_INFO
	.align		4
.L_13:
        /*0028*/ 	.byte	0x04, 0x17
        /*002a*/ 	.short	(.L_15 - .L_14)
.L_14:
        /*002c*/ 	.word	0x00000000
        /*0030*/ 	.short	0x0000
        /*0032*/ 	.short	0x0000
        /*0034*/ 	.byte	0x00, 0xf4, 0x21, 0x00


	//----- nvinfo : EIATTR_SPARSE_MMA_MASK
	.align		4
.L_15:
        /*0038*/ 	.byte	0x03, 0x50
        /*003a*/ 	.short	0x0000


	//----- nvinfo : EIATTR_MAXREG_COUNT
	.align		4
        /*003c*/ 	.byte	0x03, 0x1b
        /*003e*/ 	.short	0x00ff


	//----- nvinfo : EIATTR_EXIT_INSTR_OFFSETS
	.align		4
        /*0040*/ 	.byte	0x04, 0x1c
        /*0042*/ 	.short	(.L_17 - .L_16)


	//   ....[0]....
.L_16:
        /*0044*/ 	.word	0x00000270


	//   ....[1]....
        /*0048*/ 	.word	0x00000290


	//----- nvinfo : EIATTR_REQNTID
	.align		4
.L_17:
        /*004c*/ 	.byte	0x04, 0x10
        /*004e*/ 	.short	(.L_19 - .L_18)
.L_18:
        /*0050*/ 	.word	0x00000080
        /*0054*/ 	.word	0x00000001
        /*0058*/ 	.word	0x00000001


	//----- nvinfo : EIATTR_CRS_STACK_SIZE
	.align		4
.L_19:
        /*005c*/ 	.byte	0x04, 0x1e
        /*005e*/ 	.short	(.L_21 - .L_20)
.L_20:
        /*0060*/ 	.word	0x00000000


	//----- nvinfo : EIATTR_CBANK_PARAM_SIZE
	.align		4
.L_21:
        /*0064*/ 	.byte	0x03, 0x19
        /*0066*/ 	.short	0x0014


	//----- nvinfo : EIATTR_PARAM_CBANK
	.align		4
        /*0068*/ 	.byte	0x04, 0x0a
        /*006a*/ 	.short	(.L_23 - .L_22)
	.align		4
.L_22:
        /*006c*/ 	.word	index@(.nv.constant0.triton_poi_fused_convolution_4)
        /*0070*/ 	.short	0x0210
        /*0072*/ 	.short	0x0014


	//----- nvinfo : EIATTR_SW_WAR
	.align		4
.L_23:
        /*0074*/ 	.byte	0x04, 0x36
        /*0076*/ 	.short	(.L_25 - .L_24)
.L_24:
        /*0078*/ 	.word	0x00000008
.L_25:


//--------------------- .nv.callgraph             --------------------------
	.section	.nv.callgraph,"",@"SHT_CUDA_CALLGRAPH"
	.align	4
	.sectionentsize	8
	.align		4
        /*0000*/ 	.word	0x00000000
	.align		4
        /*0004*/ 	.word	0xffffffff
	.align		4
        /*0008*/ 	.word	0x00000000
	.align		4
        /*000c*/ 	.word	0xfffffffe
	.align		4
        /*0010*/ 	.word	0x00000000
	.align		4
        /*0014*/ 	.word	0xfffffffd
	.align		4
        /*0018*/ 	.word	0x00000000
	.align		4
        /*001c*/ 	.word	0xfffffffc


//--------------------- .text.triton_poi_fused_convolution_4 --------------------------
	.section	.text.triton_poi_fused_convolution_4,"ax",@progbits
	.align	128
        .global         triton_poi_fused_convolution_4
        .type           triton_poi_fused_convolution_4,@function
        .size           triton_poi_fused_convolution_4,(.L_x_3 - triton_poi_fused_convolution_4)
        .other          triton_poi_fused_convolution_4,@"STO_CUDA_ENTRY STV_DEFAULT"
triton_poi_fused_convolution_4:
.text.triton_poi_fused_convolution_4:
[----:B------:R-:W0:Y:S02]  /*0000*/  LDC R1, c[0x0][0x28] ;  /* 0x00000a00ff017b82 */ /* 0x000e240000000800 */
[----:B------:R-:W1:Y:S01]  /*0010*/  S2R R0, SR_TID.X ;  /* 0x0000000000007919 */ /* 0x000e620000002100 */
[----:B------:R-:W-:Y:S01]  /*0020*/  ULDC.64 UR4, c[0x0][0x210] ;  /* 0x0000840000047ab9 */ /* 0x000fe20000000a00 */
[----:B------:R-:W-:Y:S01]  /*0030*/  BSSY B0, `(.L_x_0) ;  /* 0x0000022000007945 */ /* 0x000fe20003800000 */
[----:B------:R-:W2:Y:S01]  /*0040*/  S2R R7, SR_CTAID.X ;  /* 0x0000000000077919 */ /* 0x000ea20000002500 */
[----:B-1----:R-:W-:-:S05]  /*0050*/  LOP3.LUT R0, R0, 0x7f, RZ, 0xc0, !PT ;  /* 0x0000007f00007812 */ /* 0x002fca00078ec0ff */
[----:B--2---:R-:W-:-:S04]  /*0060*/  IMAD R7, R7, 0x80, R0 ;  /* 0x0000008007077824 */ /* 0x004fc800078e0200 */
[----:B------:R-:W-:-:S04]  /*0070*/  IMAD.HI R0, R7, 0x2aaaaaab, RZ ;  /* 0x2aaaaaab07007827 */ /* 0x000fc800078e02ff */
[----:B------:R-:W-:Y:S01]  /*0080*/  IMAD.HI R2, R7, 0x38e38e39, RZ ;  /* 0x38e38e3907027827 */ /* 0x000fe200078e02ff */
[----:B------:R-:W-:-:S05]  /*0090*/  LEA.HI R0, R0, R0, RZ, 0x1 ;  /* 0x0000000000007211 */ /* 0x000fca00078f08ff */
[----:B------:R-:W-:-:S04]  /*00a0*/  IMAD.HI R3, R0, 0x2aaaaaab, RZ ;  /* 0x2aaaaaab00037827 */ /* 0x000fc800078e02ff */
[----:B------:R-:W-:Y:S01]  /*00b0*/  IMAD R4, R0, -0x6, R7 ;  /* 0xfffffffa00047824 */ /* 0x000fe200078e0207 */
[----:B------:R-:W-:Y:S02]  /*00c0*/  LEA.HI R5, R3, R3, RZ, 0x1 ;  /* 0x0000000303057211 */ /* 0x000fe400078f08ff */
[----:B------:R-:W-:Y:S01]  /*00d0*/  SHF.R.U32.HI R3, RZ, 0x1f, R2 ;  /* 0x0000001fff037819 */ /* 0x000fe20000011602 */
[----:B------:R-:W-:Y:S01]  /*00e0*/  VIADD R9, R4, 0xffffffff ;  /* 0xffffffff04097836 */ /* 0x000fe20000000000 */
[----:B------:R-:W-:Y:S01]  /*00f0*/  SHF.R.S32.HI R8, RZ, 0x1f, R4 ;  /* 0x0000001fff087819 */ /* 0x000fe20000011404 */
[----:B------:R-:W-:Y:S01]  /*0100*/  IMAD R5, R5, -0x6, R0 ;  /* 0xfffffffa05057824 */ /* 0x000fe200078e0200 */
[----:B------:R-:W-:Y:S02]  /*0110*/  LEA.HI R0, R2, R3, RZ, 0x1d ;  /* 0x0000000302007211 */ /* 0x000fe400078fe8ff */
[----:B------:R-:W1:Y:S01]  /*0120*/  LDC.64 R2, c[0x0][0x218] ;  /* 0x00008600ff027b82 */ /* 0x000e620000000a00 */
[----:B------:R-:W-:-:S02]  /*0130*/  VIADD R6, R5, 0xffffffff ;  /* 0xffffffff05067836 */ /* 0x000fc40000000000 */
[----:B------:R-:W-:Y:S02]  /*0140*/  IMAD.SHL.U32 R0, R0, 0x10, RZ ;  /* 0x0000001000007824 */ /* 0x000fe400078e00ff */
[----:B------:R-:W-:Y:S01]  /*0150*/  IMAD.SHL.U32 R5, R5, 0x4, RZ ;  /* 0x0000000405057824 */ /* 0x000fe200078e00ff */
[----:B------:R-:W-:-:S04]  /*0160*/  LOP3.LUT R6, R6, R9, RZ, 0xfc, !PT ;  /* 0x0000000906067212 */ /* 0x000fc800078efcff */
[----:B------:R-:W-:Y:S02]  /*0170*/  ISETP.GE.U32.AND P0, PT, R6, 0x4, PT ;  /* 0x000000040600780c */ /* 0x000fe40003f06070 */
[--C-:B------:R-:W-:Y:S02]  /*0180*/  IADD3 R9, P1, P2, R5, R4, R0.reuse ;  /* 0x0000000405097210 */ /* 0x100fe40007a3e000 */
[----:B------:R-:W-:Y:S02]  /*0190*/  ISETP.LT.AND P0, PT, R7, 0x240, !P0 ;  /* 0x000002400700780c */ /* 0x000fe40004701270 */
[----:B------:R-:W-:Y:S02]  /*01a0*/  SHF.R.S32.HI R0, RZ, 0x1f, R0 ;  /* 0x0000001fff007819 */ /* 0x000fe40000011400 */
[----:B------:R-:W-:-:S04]  /*01b0*/  SHF.R.S32.HI R5, RZ, 0x1f, R5 ;  /* 0x0000001fff057819 */ /* 0x000fc80000011405 */
[----:B------:R-:W-:Y:S02]  /*01c0*/  IADD3.X R0, R5, R8, R0, P1, P2 ;  /* 0x0000000805007210 */ /* 0x000fe40000fe4400 */
[----:B------:R-:W-:Y:S01]  /*01d0*/  LEA R4, P2, R9, UR4, 0x2 ;  /* 0x0000000409047c11 */ /* 0x000fe2000f8410ff */
[C---:B-1----:R-:W-:Y:S01]  /*01e0*/  IMAD.WIDE R2, R7.reuse, 0x4, R2 ;  /* 0x0000000407027825 */ /* 0x042fe200078e0202 */
[----:B------:R-:W-:Y:S02]  /*01f0*/  ISETP.GE.AND P1, PT, R7, 0x240, PT ;  /* 0x000002400700780c */ /* 0x000fe40003f26270 */
[----:B------:R-:W-:Y:S01]  /*0200*/  LEA.HI.X R5, R9, UR5, R0, 0x2, P2 ;  /* 0x0000000509057c11 */ /* 0x000fe200090f1400 */
[----:B------:R-:W-:Y:S01]  /*0210*/  ULDC.64 UR4, c[0x0][0x208] ;  /* 0x0000820000047ab9 */ /* 0x000fe20000000a00 */
[----:B------:R-:W-:Y:S01]  /*0220*/  IMAD.MOV.U32 R0, RZ, RZ, RZ ;  /* 0x000000ffff007224 */ /* 0x000fe200078e00ff */
[----:B------:R-:W-:Y:S08]  /*0230*/  @!P0 BRA `(.L_x_1) ;  /* 0x0000000000048947 */ /* 0x000ff00003800000 */
[----:B------:R1:W5:Y:S02]  /*0240*/  LDG.E R0, desc[UR4][R4.64+-0x14] ;  /* 0xffffec0404007981 */ /* 0x000364000c1e1900 */
.L_x_1:
[----:B------:R-:W-:Y:S05]  /*0250*/  BSYNC B0 ;  /* 0x0000000000007941 */ /* 0x000fea0003800000 */
.L_x_0:
[----:B-1---5:R-:W-:Y:S01]  /*0260*/  SEL R5, R0, RZ, P0 ;  /* 0x000000ff00057207 */ /* 0x022fe20000000000 */
[----:B------:R-:W-:Y:S06]  /*0270*/  @P1 EXIT ;  /* 0x000000000000194d */ /* 0x000fec0003800000 */
[----:B------:R-:W-:Y:S01]  /*0280*/  STG.E desc[UR4][R2.64], R5 ;  /* 0x0000000502007986 */ /* 0x000fe2000c101904 */
[----:B------:R-:W-:Y:S05]  /*0290*/  EXIT ;  /* 0x000000000000794d */ /* 0x000fea0003800000 */
.L_x_2:
[----:B------:R-:W-:-:S00]  /*02a0*/  BRA `(.L_x_2) ;  /* 0xfffffffc00fc7947 */ /* 0x000fc0000383ffff */
[----:B------:R-:W-:-:S00]  /*02b0*/  NOP ;  /* 0x0000000000007918 */ /* 0x000fc00000000000 */
        /* <DEDUP_REMOVED lines=12> */
.L_x_3:


//--------------------- .nv.constant0.triton_poi_fused_convolution_4 --------------------------
	.section	.nv.constant0.triton_poi_fused_convolution_4,"a",@progbits
	.sectionflags	@""
	.align	4
.nv.constant0.triton_poi_fused_convolution_4:
	.zero		548
